	.headerflags	@"EF_CUDA_TEXMODE_UNIFIED EF_CUDA_64BIT_ADDRESS EF_CUDA_ACCELERATORS EF_CUDA_SM90 EF_CUDA_VIRTUAL_SM(EF_CUDA_SM90)"
	.elftype	@"ET_EXEC"


//--------------------- .nv.info                  --------------------------
	.section	.nv.info,"",@"SHT_CUDA_INFO"
	.align	4


	//----- nvinfo : EIATTR_REGCOUNT
	.align		4
        /*0000*/ 	.byte	0x04, 0x2f
        /*0002*/ 	.short	(.L_3 - .L_2)
	.align		4
.L_2:
        /*0004*/ 	.word	index@(triton_poi_fused__native_batch_norm_legit_no_training_mul_sigmoid_45)
        /*0008*/ 	.word	0x00000020


	//----- nvinfo : EIATTR_MIN_STACK_SIZE
	.align		4
.L_3:
        /*000c*/ 	.byte	0x04, 0x12
        /*000e*/ 	.short	(.L_5 - .L_4)
	.align		4
.L_4:
        /*0010*/ 	.word	index@(triton_poi_fused__native_batch_norm_legit_no_training_mul_sigmoid_45)
        /*0014*/ 	.word	0x00000000


	//----- nvinfo : EIATTR_FRAME_SIZE
	.align		4
.L_5:
        /*0018*/ 	.byte	0x04, 0x11
        /*001a*/ 	.short	(.L_7 - .L_6)
	.align		4
.L_6:
        /*001c*/ 	.word	index@(triton_poi_fused__native_batch_norm_legit_no_training_mul_sigmoid_45)
        /*0020*/ 	.word	0x00000000


	//----- nvinfo : EIATTR_MIN_STACK_SIZE
	.align		4
.L_7:
        /*0024*/ 	.byte	0x04, 0x12
        /*0026*/ 	.short	(.L_9 - .L_8)
	.align		4
.L_8:
        /*0028*/ 	.word	index@(triton_poi_fused__native_batch_norm_legit_no_training_mul_sigmoid_45)
        /*002c*/ 	.word	0x00000000
.L_9:


//--------------------- .nv.info.triton_poi_fused__native_batch_norm_legit_no_training_mul_sigmoid_45 --------------------------
	.section	.nv.info.triton_poi_fused__native_batch_norm_legit_no_training_mul_sigmoid_45,"",@"SHT_CUDA_INFO"
	.sectionflags	@""
	.align	4


	//----- nvinfo : EIATTR_CUDA_API_VERSION
	.align		4
        /*0000*/ 	.byte	0x04, 0x37
        /*0002*/ 	.short	(.L_11 - .L_10)
.L_10:
        /*0004*/ 	.word	0x0000007c


	//----- nvinfo : EIATTR_KPARAM_INFO
	.align		4
.L_11:
        /*0008*/ 	.byte	0x04, 0x17
        /*000a*/ 	.short	(.L_13 - .L_12)
.L_12:
        /*000c*/ 	.word	0x00000000
        /*0010*/ 	.short	0x0006
        /*0012*/ 	.short	0x0030
        /*0014*/ 	.byte	0x00, 0xf0, 0x11, 0x00


	//----- nvinfo : EIATTR_KPARAM_INFO
	.align		4
.L_13:
        /*0018*/ 	.byte	0x04, 0x17
        /*001a*/ 	.short	(.L_15 - .L_14)
.L_14:
        /*001c*/ 	.word	0x00000000
        /*0020*/ 	.short	0x0005
        /*0022*/ 	.short	0x0028
        /*0024*/ 	.byte	0x00, 0xf4, 0x21, 0x00


	//----- nvinfo : EIATTR_KPARAM_INFO
	.align		4
.L_15:
        /*0028*/ 	.byte	0x04, 0x17
        /*002a*/ 	.short	(.L_17 - .L_16)
.L_16:
        /*002c*/ 	.word	0x00000000
        /*0030*/ 	.short	0x0004
        /*0032*/ 	.short	0x0020
        /*0034*/ 	.byte	0x00, 0xf4, 0x21, 0x00


	//----- nvinfo : EIATTR_KPARAM_INFO
	.align		4
.L_17:
        /*0038*/ 	.byte	0x04, 0x17
        /*003a*/ 	.short	(.L_19 - .L_18)
.L_18:
        /*003c*/ 	.word	0x00000000
        /*0040*/ 	.short	0x0003
        /*0042*/ 	.short	0x0018
        /*0044*/ 	.byte	0x00, 0xf4, 0x21, 0x00


	//----- nvinfo : EIATTR_KPARAM_INFO
	.align		4
.L_19:
        /*0048*/ 	.byte	0x04, 0x17
        /*004a*/ 	.short	(.L_21 - .L_20)
.L_20:
        /*004c*/ 	.word	0x00000000
        /*0050*/ 	.short	0x0002
        /*0052*/ 	.short	0x0010
        /*0054*/ 	.byte	0x00, 0xf4, 0x21, 0x00


	//----- nvinfo : EIATTR_KPARAM_INFO
	.align		4
.L_21:
        /*0058*/ 	.byte	0x04, 0x17
        /*005a*/ 	.short	(.L_23 - .L_22)
.L_22:
        /*005c*/ 	.word	0x00000000
        /*0060*/ 	.short	0x0001
        /*0062*/ 	.short	0x0008
        /*0064*/ 	.byte	0x00, 0xf4, 0x21, 0x00


	//----- nvinfo : EIATTR_KPARAM_INFO
	.align		4
.L_23:
        /*0068*/ 	.byte	0x04, 0x17
        /*006a*/ 	.short	(.L_25 - .L_24)
.L_24:
        /*006c*/ 	.word	0x00000000
        /*0070*/ 	.short	0x0000
        /*0072*/ 	.short	0x0000
        /*0074*/ 	.byte	0x00, 0xf4, 0x21, 0x00


	//----- nvinfo : EIATTR_SPARSE_MMA_MASK
	.align		4
.L_25:
        /*0078*/ 	.byte	0x03, 0x50
        /*007a*/ 	.short	0x0000


	//----- nvinfo : EIATTR_MAXREG_COUNT
	.align		4
        /*007c*/ 	.byte	0x03, 0x1b
        /*007e*/ 	.short	0x00ff


	//----- nvinfo : EIATTR_EXIT_INSTR_OFFSETS
	.align		4
        /*0080*/ 	.byte	0x04, 0x1c
        /*0082*/ 	.short	(.L_27 - .L_26)


	//   ....[0]....
.L_26:
        /*0084*/ 	.word	0x00000860


	//----- nvinfo : EIATTR_REQNTID
	.align		4
.L_27:
        /*0088*/ 	.byte	0x04, 0x10
        /*008a*/ 	.short	(.L_29 - .L_28)
.L_28:
        /*008c*/ 	.word	0x00000080
        /*0090*/ 	.word	0x00000001
        /*0094*/ 	.word	0x00000001


	//----- nvinfo : EIATTR_CBANK_PARAM_SIZE
	.align		4
.L_29:
        /*0098*/ 	.byte	0x03, 0x19
        /*009a*/ 	.short	0x0034


	//----- nvinfo : EIATTR_PARAM_CBANK
	.align		4
        /*009c*/ 	.byte	0x04, 0x0a
        /*009e*/ 	.short	(.L_31 - .L_30)
	.align		4
.L_30:
        /*00a0*/ 	.word	index@(.nv.constant0.triton_poi_fused__native_batch_norm_legit_no_training_mul_sigmoid_45)
        /*00a4*/ 	.short	0x0210
        /*00a6*/ 	.short	0x0034


	//----- nvinfo : EIATTR_SW_WAR
	.align		4
.L_31:
        /*00a8*/ 	.byte	0x04, 0x36
        /*00aa*/ 	.short	(.L_33 - .L_32)
.L_32:
        /*00ac*/ 	.word	0x00000008
.L_33:


//--------------------- .nv.callgraph             --------------------------
	.section	.nv.callgraph,"",@"SHT_CUDA_CALLGRAPH"
	.align	4
	.sectionentsize	8
	.align		4
        /*0000*/ 	.word	0x00000000
	.align		4
        /*0004*/ 	.word	0xffffffff
	.align		4
        /*0008*/ 	.word	0x00000000
	.align		4
        /*000c*/ 	.word	0xfffffffe
	.align		4
        /*0010*/ 	.word	0x00000000
	.align		4
        /*0014*/ 	.word	0xfffffffd
	.align		4
        /*0018*/ 	.word	0x00000000
	.align		4
        /*001c*/ 	.word	0xfffffffc


//--------------------- .nv.constant4             --------------------------
	.section	.nv.constant4,"a",@progbits
	.align	8
	.align		8
.nv.constant4:
        /*0000*/ 	.dword	_$_str
	.align		8
        /*0008*/ 	.dword	_$_str_$_2


//--------------------- .text.triton_poi_fused__native_batch_norm_legit_no_training_mul_sigmoid_45 --------------------------
	.section	.text.triton_poi_fused__native_batch_norm_legit_no_training_mul_sigmoid_45,"ax",@progbits
	.align	128
        .global         triton_poi_fused__native_batch_norm_legit_no_training_mul_sigmoid_45
        .type           triton_poi_fused__native_batch_norm_legit_no_training_mul_sigmoid_45,@function
        .size           triton_poi_fused__native_batch_norm_legit_no_training_mul_sigmoid_45,(.L_x_1 - triton_poi_fused__native_batch_norm_legit_no_training_mul_sigmoid_45)
        .other          triton_poi_fused__native_batch_norm_legit_no_training_mul_sigmoid_45,@"STO_CUDA_ENTRY STV_DEFAULT"
triton_poi_fused__native_batch_norm_legit_no_training_mul_sigmoid_45:
.text.triton_poi_fused__native_batch_norm_legit_no_training_mul_sigmoid_45:
[----:B------:R-:W-:Y:S01]  /*0000*/  LDC R1, c[0x0][0x28] ;  /* 0x00000a00ff017b82 */ /* 0x000fe20000000800 */
[----:B------:R-:W1:Y:S07]  /*0010*/  S2R R0, SR_TID.X ;  /* 0x0000000000007919 */ /* 0x000e6e0000002100 */
[----:B------:R-:W2:Y:S01]  /*0020*/  LDC.64 R4, c[0x0][0x228] ;  /* 0x00008a00ff047b82 */ /* 0x000ea20000000a00 */
[----:B------:R-:W-:Y:S01]  /*0030*/  ULDC.64 UR4, c[0x0][0x208] ;  /* 0x0000820000047ab9 */ /* 0x000fe20000000a00 */
[----:B------:R-:W3:Y:S06]  /*0040*/  S2R R3, SR_CTAID.X ;  /* 0x0000000000037919 */ /* 0x000eec0000002500 */
[----:B------:R-:W4:Y:S08]  /*0050*/  LDC.64 R8, c[0x0][0x218] ;  /* 0x00008600ff087b82 */ /* 0x000f300000000a00 */
[----:B------:R-:W5:Y:S08]  /*0060*/  LDC.64 R12, c[0x0][0x220] ;  /* 0x00008800ff0c7b82 */ /* 0x000f700000000a00 */
[----:B------:R-:W5:Y:S01]  /*0070*/  LDC.64 R20, c[0x0][0x230] ;  /* 0x00008c00ff147b82 */ /* 0x000f620000000a00 */
[----:B-1----:R-:W-:-:S07]  /*0080*/  SHF.L.U32 R0, R0, 0x2, RZ ;  /* 0x0000000200007819 */ /* 0x002fce00000006ff */
[----:B------:R-:W1:Y:S01]  /*0090*/  LDC.64 R16, c[0x0][0x238] ;  /* 0x00008e00ff107b82 */ /* 0x000e620000000a00 */
[----:B------:R-:W-:-:S04]  /*00a0*/  LOP3.LUT R0, R0, 0x1fc, RZ, 0xc0, !PT ;  /* 0x000001fc00007812 */ /* 0x000fc800078ec0ff */
[----:B---3--:R-:W-:-:S05]  /*00b0*/  LEA R0, R3, R0, 0x9 ;  /* 0x0000000003007211 */ /* 0x008fca00078e48ff */
[----:B------:R-:W-:-:S05]  /*00c0*/  IMAD.HI R2, R0, 0x2aaaaaab, RZ ;  /* 0x2aaaaaab00027827 */ /* 0x000fca00078e02ff */
[----:B------:R-:W-:-:S04]  /*00d0*/  SHF.R.U32.HI R3, RZ, 0x1f, R2 ;  /* 0x0000001fff037819 */ /* 0x000fc80000011602 */
[----:B------:R-:W-:-:S05]  /*00e0*/  LEA.HI R3, R2, R3, RZ, 0x17 ;  /* 0x0000000302037211 */ /* 0x000fca00078fb8ff */
[----:B------:R-:W-:-:S04]  /*00f0*/  IMAD R2, R3, -0xc00, R0 ;  /* 0xfffff40003027824 */ /* 0x000fc800078e0200 */
[----:B--2---:R-:W-:-:S06]  /*0100*/  IMAD.WIDE R4, R2, 0x4, R4 ;  /* 0x0000000402047825 */ /* 0x004fcc00078e0204 */
[----:B------:R-:W2:Y:S01]  /*0110*/  LDG.E.EL.128 R4, desc[UR4][R4.64] ;  /* 0x0000000404047981 */ /* 0x000ea2000c2e1d00 */
[----:B----4-:R-:W-:-:S04]  /*0120*/  IMAD.WIDE R8, R0, 0x4, R8 ;  /* 0x0000000400087825 */ /* 0x010fc800078e0208 */
[C---:B-----5:R-:W-:Y:S02]  /*0130*/  IMAD.WIDE R12, R2.reuse, 0x4, R12 ;  /* 0x00000004020c7825 */ /* 0x060fe400078e020c */
[----:B------:R-:W3:Y:S04]  /*0140*/  LDG.E.128 R8, desc[UR4][R8.64] ;  /* 0x0000000408087981 */ /* 0x000ee8000c1e1d00 */
[----:B------:R-:W3:Y:S01]  /*0150*/  LDG.E.EL.128 R12, desc[UR4][R12.64] ;  /* 0x000000040c0c7981 */ /* 0x000ee2000c2e1d00 */
[----:B0-----:R-:W-:-:S04]  /*0160*/  IMAD.WIDE R20, R2, 0x4, R20 ;  /* 0x0000000402147825 */ /* 0x001fc800078e0214 */
[----:B-1----:R-:W-:Y:S02]  /*0170*/  IMAD.WIDE R16, R2, 0x4, R16 ;  /* 0x0000000402107825 */ /* 0x002fe400078e0210 */
[----:B------:R-:W4:Y:S04]  /*0180*/  LDG.E.EL.128 R20, desc[UR4][R20.64] ;  /* 0x0000000414147981 */ /* 0x000f28000c2e1d00 */
[----:B------:R-:W4:Y:S01]  /*0190*/  LDG.E.EL.128 R16, desc[UR4][R16.64] ;  /* 0x0000000410107981 */ /* 0x000f22000c2e1d00 */
[----:B------:R-:W-:Y:S01]  /*01a0*/  HFMA2.MMA R2, -RZ, RZ, 1.625, 0 ;  /* 0x3e800000ff027435 */ /* 0x000fe200000001ff */
[----:B--2---:R-:W-:Y:S01]  /*01b0*/  FADD R4, R4, 9.9999997473787516356e-06 ;  /* 0x3727c5ac04047421 */ /* 0x004fe20000000000 */
[----:B------:R-:W-:Y:S01]  /*01c0*/  FADD R5, R5, 9.9999997473787516356e-06 ;  /* 0x3727c5ac05057421 */ /* 0x000fe20000000000 */
[----:B------:R-:W-:Y:S01]  /*01d0*/  FADD R6, R6, 9.9999997473787516356e-06 ;  /* 0x3727c5ac06067421 */ /* 0x000fe20000000000 */
[----:B------:R-:W-:Y:S01]  /*01e0*/  FADD R7, R7, 9.9999997473787516356e-06 ;  /* 0x3727c5ac07077421 */ /* 0x000fe20000000000 */
[----:B------:R-:W0:Y:S01]  /*01f0*/  MUFU.SQRT R24, R4 ;  /* 0x0000000400187308 */ /* 0x000e220000002000 */
[----:B---3--:R-:W-:-:S07]  /*0200*/  FADD R8, R8, -R12 ;  /* 0x8000000c08087221 */ /* 0x008fce0000000000 */
[----:B------:R1:W2:Y:S01]  /*0210*/  MUFU.SQRT R25, R5 ;  /* 0x0000000500197308 */ /* 0x0002a20000002000 */
[----:B------:R-:W-:Y:S01]  /*0220*/  FADD R9, R9, -R13 ;  /* 0x8000000d09097221 */ /* 0x000fe20000000000 */
[----:B------:R-:W-:Y:S01]  /*0230*/  FADD R10, R10, -R14 ;  /* 0x8000000e0a0a7221 */ /* 0x000fe20000000000 */
[----:B------:R-:W-:Y:S01]  /*0240*/  FADD R11, R11, -R15 ;  /* 0x8000000f0b0b7221 */ /* 0x000fe20000000000 */
[----:B0-----:R-:W-:-:S04]  /*0250*/  FSETP.GT.AND P6, PT, R24, 8.50705917302346158658e+37, PT ;  /* 0x7e8000001800780b */ /* 0x001fc80003fc4000 */
[----:B------:R-:W0:Y:S01]  /*0260*/  MUFU.SQRT R3, R6 ;  /* 0x0000000600037308 */ /* 0x000e220000002000 */
[----:B------:R-:W-:Y:S02]  /*0270*/  FSETP.GEU.AND P5, PT, R24, 1.175494350822287508e-38, PT ;  /* 0x008000001800780b */ /* 0x000fe40003fae000 */
[----:B-1----:R-:W-:Y:S02]  /*0280*/  FSEL R5, R2, 1, P6 ;  /* 0x3f80000002057808 */ /* 0x002fe40003000000 */
[----:B--2---:R-:W-:-:S03]  /*0290*/  FSETP.GT.AND P4, PT, R25, 8.50705917302346158658e+37, PT ;  /* 0x7e8000001900780b */ /* 0x004fc60003f84000 */
[----:B------:R-:W1:Y:S01]  /*02a0*/  MUFU.SQRT R7, R7 ;  /* 0x0000000700077308 */ /* 0x000e620000002000 */
[----:B------:R-:W-:Y:S02]  /*02b0*/  FSETP.GEU.AND P2, PT, R25, 1.175494350822287508e-38, PT ;  /* 0x008000001900780b */ /* 0x000fe40003f4e000 */
[----:B------:R-:W-:Y:S01]  /*02c0*/  FSEL R29, R2, 1, P4 ;  /* 0x3f800000021d7808 */ /* 0x000fe20002000000 */
[----:B------:R-:W-:Y:S02]  /*02d0*/  @P6 FMUL R24, R24, 0.25 ;  /* 0x3e80000018186820 */ /* 0x000fe40000400000 */
[----:B------:R-:W-:Y:S01]  /*02e0*/  @!P5 FMUL R5, R5, 16777216 ;  /* 0x4b8000000505d820 */ /* 0x000fe20000400000 */
[C---:B0-----:R-:W-:Y:S01]  /*02f0*/  FSETP.GT.AND P3, PT, R3.reuse, 8.50705917302346158658e+37, PT ;  /* 0x7e8000000300780b */ /* 0x041fe20003f64000 */
[----:B------:R-:W-:Y:S01]  /*0300*/  @!P5 FMUL R24, R24, 16777216 ;  /* 0x4b8000001818d820 */ /* 0x000fe20000400000 */
[----:B------:R-:W-:Y:S02]  /*0310*/  FSETP.GEU.AND P0, PT, R3, 1.175494350822287508e-38, PT ;  /* 0x008000000300780b */ /* 0x000fe40003f0e000 */
[----:B------:R-:W-:Y:S01]  /*0320*/  FSEL R6, R2, 1, P3 ;  /* 0x3f80000002067808 */ /* 0x000fe20001800000 */
[----:B------:R-:W-:-:S02]  /*0330*/  @P4 FMUL R25, R25, 0.25 ;  /* 0x3e80000019194820 */ /* 0x000fc40000400000 */
[----:B------:R-:W0:Y:S01]  /*0340*/  MUFU.RCP R24, R24 ;  /* 0x0000001800187308 */ /* 0x000e220000001000 */
[----:B-1----:R-:W-:Y:S01]  /*0350*/  FSETP.GT.AND P1, PT, R7, 8.50705917302346158658e+37, PT ;  /* 0x7e8000000700780b */ /* 0x002fe20003f24000 */
[----:B------:R-:W-:Y:S01]  /*0360*/  @!P2 FMUL R25, R25, 16777216 ;  /* 0x4b8000001919a820 */ /* 0x000fe20000400000 */
[----:B------:R-:W-:Y:S01]  /*0370*/  FSETP.GEU.AND P6, PT, R7, 1.175494350822287508e-38, PT ;  /* 0x008000000700780b */ /* 0x000fe20003fce000 */
[----:B------:R-:W-:Y:S02]  /*0380*/  @!P2 FMUL R29, R29, 16777216 ;  /* 0x4b8000001d1da820 */ /* 0x000fe40000400000 */
[----:B------:R-:W-:Y:S02]  /*0390*/  @P3 FMUL R3, R3, 0.25 ;  /* 0x3e80000003033820 */ /* 0x000fe40000400000 */
[----:B------:R-:W1:Y:S01]  /*03a0*/  MUFU.RCP R4, R25 ;  /* 0x0000001900047308 */ /* 0x000e620000001000 */
[----:B------:R-:W-:Y:S01]  /*03b0*/  @!P0 FMUL R6, R6, 16777216 ;  /* 0x4b80000006068820 */ /* 0x000fe20000400000 */
[----:B------:R-:W-:-:S04]  /*03c0*/  @!P0 FMUL R3, R3, 16777216 ;  /* 0x4b80000003038820 */ /* 0x000fc80000400000 */
[----:B------:R-:W-:Y:S01]  /*03d0*/  @P1 FMUL R7, R7, 0.25 ;  /* 0x3e80000007071820 */ /* 0x000fe20000400000 */
[----:B0-----:R-:W-:Y:S01]  /*03e0*/  FMUL R27, R24, R5 ;  /* 0x00000005181b7220 */ /* 0x001fe20000400000 */
[----:B------:R-:W0:Y:S02]  /*03f0*/  MUFU.RCP R3, R3 ;  /* 0x0000000300037308 */ /* 0x000e240000001000 */
[----:B------:R-:W-:Y:S01]  /*0400*/  @!P6 FMUL R7, R7, 16777216 ;  /* 0x4b8000000707e820 */ /* 0x000fe20000400000 */
[----:B------:R-:W-:Y:S01]  /*0410*/  FMUL R27, R8, R27 ;  /* 0x0000001b081b7220 */ /* 0x000fe20000400000 */
[----:B------:R-:W-:Y:S01]  /*0420*/  FSEL R8, R2, 1, P1 ;  /* 0x3f80000002087808 */ /* 0x000fe20000800000 */
[----:B-1----:R-:W-:-:S03]  /*0430*/  FMUL R4, R4, R29 ;  /* 0x0000001d04047220 */ /* 0x002fc60000400000 */
[----:B------:R-:W1:Y:S01]  /*0440*/  MUFU.RCP R5, R7 ;  /* 0x0000000700057308 */ /* 0x000e620000001000 */
[----:B------:R-:W-:Y:S01]  /*0450*/  @!P6 FMUL R8, R8, 16777216 ;  /* 0x4b8000000808e820 */ /* 0x000fe20000400000 */
[----:B----4-:R-:W-:Y:S01]  /*0460*/  FFMA R16, R20, R27, R16 ;  /* 0x0000001b14107223 */ /* 0x010fe20000000010 */
[----:B------:R-:W-:Y:S01]  /*0470*/  FMUL R4, R9, R4 ;  /* 0x0000000409047220 */ /* 0x000fe20000400000 */
[----:B0-----:R-:W-:-:S03]  /*0480*/  FMUL R3, R3, R6 ;  /* 0x0000000603037220 */ /* 0x001fc60000400000 */
[----:B------:R-:W-:Y:S01]  /*0490*/  FFMA R17, R21, R4, R17 ;  /* 0x0000000415117223 */ /* 0x000fe20000000011 */
[----:B------:R-:W-:Y:S01]  /*04a0*/  FADD R6, RZ, -R16 ;  /* 0x80000010ff067221 */ /* 0x000fe20000000000 */
[----:B------:R-:W-:-:S03]  /*04b0*/  FMUL R3, R10, R3 ;  /* 0x000000030a037220 */ /* 0x000fc60000400000 */
[----:B------:R-:W-:Y:S01]  /*04c0*/  FMUL R6, R6, 1.4426950216293334961 ;  /* 0x3fb8aa3b06067820 */ /* 0x000fe20000400000 */
[----:B-1----:R-:W-:Y:S01]  /*04d0*/  FMUL R8, R5, R8 ;  /* 0x0000000805087220 */ /* 0x002fe20000400000 */
[----:B------:R-:W-:Y:S01]  /*04e0*/  FFMA R18, R22, R3, R18 ;  /* 0x0000000316127223 */ /* 0x000fe20000000012 */
[----:B------:R-:W-:Y:S02]  /*04f0*/  FADD R3, RZ, -R17 ;  /* 0x80000011ff037221 */ /* 0x000fe40000000000 */
[----:B------:R-:W-:Y:S01]  /*0500*/  FSETP.GEU.AND P0, PT, R6, -126, PT ;  /* 0xc2fc00000600780b */ /* 0x000fe20003f0e000 */
[----:B------:R-:W-:Y:S01]  /*0510*/  FMUL R8, R11, R8 ;  /* 0x000000080b087220 */ /* 0x000fe20000400000 */
[----:B------:R-:W-:Y:S01]  /*0520*/  FADD R4, RZ, -R18 ;  /* 0x80000012ff047221 */ /* 0x000fe20000000000 */
[----:B------:R-:W-:Y:S02]  /*0530*/  FMUL R5, R3, 1.4426950216293334961 ;  /* 0x3fb8aa3b03057820 */ /* 0x000fe40000400000 */
[----:B------:R-:W-:Y:S01]  /*0540*/  FFMA R19, R23, R8, R19 ;  /* 0x0000000817137223 */ /* 0x000fe20000000013 */
[----:B------:R-:W-:-:S02]  /*0550*/  FMUL R7, R4, 1.4426950216293334961 ;  /* 0x3fb8aa3b04077820 */ /* 0x000fc40000400000 */
[----:B------:R-:W-:Y:S01]  /*0560*/  FSETP.GEU.AND P1, PT, R5, -126, PT ;  /* 0xc2fc00000500780b */ /* 0x000fe20003f2e000 */
[----:B------:R-:W-:Y:S02]  /*0570*/  FADD R3, RZ, -R19 ;  /* 0x80000013ff037221 */ /* 0x000fe40000000000 */
[----:B------:R-:W-:Y:S02]  /*0580*/  FSETP.GEU.AND P2, PT, R7, -126, PT ;  /* 0xc2fc00000700780b */ /* 0x000fe40003f4e000 */
[----:B------:R-:W-:Y:S01]  /*0590*/  FMUL R9, R3, 1.4426950216293334961 ;  /* 0x3fb8aa3b03097820 */ /* 0x000fe20000400000 */
[----:B------:R-:W-:-:S04]  /*05a0*/  @!P0 FMUL R6, R6, 0.5 ;  /* 0x3f00000006068820 */ /* 0x000fc80000400000 */
[----:B------:R-:W-:Y:S01]  /*05b0*/  FSETP.GEU.AND P3, PT, R9, -126, PT ;  /* 0xc2fc00000900780b */ /* 0x000fe20003f6e000 */
[----:B------:R-:W0:Y:S02]  /*05c0*/  MUFU.EX2 R3, R6 ;  /* 0x0000000600037308 */ /* 0x000e240000000800 */
[----:B------:R-:W-:-:S03]  /*05d0*/  @!P1 FMUL R5, R5, 0.5 ;  /* 0x3f00000005059820 */ /* 0x000fc60000400000 */
[----:B------:R-:W-:-:S03]  /*05e0*/  @!P2 FMUL R7, R7, 0.5 ;  /* 0x3f0000000707a820 */ /* 0x000fc60000400000 */
[----:B------:R-:W1:Y:S04]  /*05f0*/  MUFU.EX2 R4, R5 ;  /* 0x0000000500047308 */ /* 0x000e680000000800 */
[----:B------:R-:W-:Y:S01]  /*0600*/  @!P3 FMUL R9, R9, 0.5 ;  /* 0x3f0000000909b820 */ /* 0x000fe20000400000 */
[----:B0-----:R-:W-:-:S03]  /*0610*/  @!P0 FMUL R3, R3, R3 ;  /* 0x0000000303038220 */ /* 0x001fc60000400000 */
[----:B------:R-:W0:Y:S01]  /*0620*/  MUFU.EX2 R8, R7 ;  /* 0x0000000700087308 */ /* 0x000e220000000800 */
[----:B------:R-:W-:Y:S01]  /*0630*/  FADD R3, R3, 1 ;  /* 0x3f80000003037421 */ /* 0x000fe20000000000 */
[----:B-1----:R-:W-:-:S06]  /*0640*/  @!P1 FMUL R4, R4, R4 ;  /* 0x0000000404049220 */ /* 0x002fcc0000400000 */
[----:B------:R-:W1:Y:S01]  /*0650*/  MUFU.EX2 R10, R9 ;  /* 0x00000009000a7308 */ /* 0x000e620000000800 */
[----:B------:R-:W-:Y:S01]  /*0660*/  FSETP.GT.AND P0, PT, R3, 8.50705917302346158658e+37, PT ;  /* 0x7e8000000300780b */ /* 0x000fe20003f04000 */
[----:B------:R-:W-:Y:S02]  /*0670*/  FADD R6, R4, 1 ;  /* 0x3f80000004067421 */ /* 0x000fe40000000000 */
[----:B------:R-:W2:Y:S01]  /*0680*/  LDC.64 R4, c[0x0][0x210] ;  /* 0x00008400ff047b82 */ /* 0x000ea20000000a00 */
[----:B------:R-:W-:Y:S01]  /*0690*/  FSEL R12, R2, 1, P0 ;  /* 0x3f800000020c7808 */ /* 0x000fe20000000000 */
[----:B0-----:R-:W-:Y:S01]  /*06a0*/  @!P2 FMUL R8, R8, R8 ;  /* 0x000000080808a220 */ /* 0x001fe20000400000 */
[----:B------:R-:W-:-:S03]  /*06b0*/  FSETP.GT.AND P1, PT, R6, 8.50705917302346158658e+37, PT ;  /* 0x7e8000000600780b */ /* 0x000fc60003f24000 */
[----:B------:R-:W-:Y:S01]  /*06c0*/  FADD R8, R8, 1 ;  /* 0x3f80000008087421 */ /* 0x000fe20000000000 */
[----:B------:R-:W-:-:S03]  /*06d0*/  FSEL R7, R2, 1, P1 ;  /* 0x3f80000002077808 */ /* 0x000fc60000800000 */
[----:B------:R-:W-:Y:S01]  /*06e0*/  @P0 FMUL R3, R3, 0.25 ;  /* 0x3e80000003030820 */ /* 0x000fe20000400000 */
[----:B-1----:R-:W-:Y:S01]  /*06f0*/  @!P3 FMUL R10, R10, R10 ;  /* 0x0000000a0a0ab220 */ /* 0x002fe20000400000 */
[----:B------:R-:W-:-:S03]  /*0700*/  FSETP.GT.AND P2, PT, R8, 8.50705917302346158658e+37, PT ;  /* 0x7e8000000800780b */ /* 0x000fc60003f44000 */
[----:B------:R-:W-:Y:S01]  /*0710*/  FADD R10, R10, 1 ;  /* 0x3f8000000a0a7421 */ /* 0x000fe20000000000 */
[----:B------:R-:W0:Y:S01]  /*0720*/  MUFU.RCP R3, R3 ;  /* 0x0000000300037308 */ /* 0x000e220000001000 */
[----:B------:R-:W-:Y:S01]  /*0730*/  @P1 FMUL R6, R6, 0.25 ;  /* 0x3e80000006061820 */ /* 0x000fe20000400000 */
[----:B------:R-:W-:Y:S02]  /*0740*/  FSEL R9, R2, 1, P2 ;  /* 0x3f80000002097808 */ /* 0x000fe40001000000 */
[----:B------:R-:W-:-:S04]  /*0750*/  FSETP.GT.AND P3, PT, R10, 8.50705917302346158658e+37, PT ;  /* 0x7e8000000a00780b */ /* 0x000fc80003f64000 */
[----:B------:R-:W1:Y:S01]  /*0760*/  MUFU.RCP R6, R6 ;  /* 0x0000000600067308 */ /* 0x000e620000001000 */
[----:B------:R-:W-:Y:S01]  /*0770*/  @P2 FMUL R8, R8, 0.25 ;  /* 0x3e80000008082820 */ /* 0x000fe20000400000 */
[----:B------:R-:W-:Y:S01]  /*0780*/  FSEL R11, R2, 1, P3 ;  /* 0x3f800000020b7808 */ /* 0x000fe20001800000 */
[----:B--2---:R-:W-:-:S04]  /*0790*/  IMAD.WIDE R4, R0, 0x4, R4 ;  /* 0x0000000400047825 */ /* 0x004fc800078e0204 */
[----:B0-----:R-:W-:Y:S01]  /*07a0*/  FMUL R3, R3, R12 ;  /* 0x0000000c03037220 */ /* 0x001fe20000400000 */
[----:B------:R-:W0:Y:S01]  /*07b0*/  MUFU.RCP R8, R8 ;  /* 0x0000000800087308 */ /* 0x000e220000001000 */
[----:B------:R-:W-:Y:S02]  /*07c0*/  @P3 FMUL R10, R10, 0.25 ;  /* 0x3e8000000a0a3820 */ /* 0x000fe40000400000 */
[----:B------:R-:W-:Y:S01]  /*07d0*/  FMUL R16, R16, R3 ;  /* 0x0000000310107220 */ /* 0x000fe20000400000 */
[----:B-1----:R-:W-:-:S04]  /*07e0*/  FMUL R6, R6, R7 ;  /* 0x0000000706067220 */ /* 0x002fc80000400000 */
[----:B------:R-:W1:Y:S01]  /*07f0*/  MUFU.RCP R10, R10 ;  /* 0x0000000a000a7308 */ /* 0x000e620000001000 */
[----:B------:R-:W-:Y:S01]  /*0800*/  FMUL R17, R17, R6 ;  /* 0x0000000611117220 */ /* 0x000fe20000400000 */
[----:B0-----:R-:W-:-:S04]  /*0810*/  FMUL R9, R8, R9 ;  /* 0x0000000908097220 */ /* 0x001fc80000400000 */
[----:B------:R-:W-:Y:S01]  /*0820*/  FMUL R18, R18, R9 ;  /* 0x0000000912127220 */ /* 0x000fe20000400000 */
[----:B-1----:R-:W-:-:S04]  /*0830*/  FMUL R2, R10, R11 ;  /* 0x0000000b0a027220 */ /* 0x002fc80000400000 */
[----:B------:R-:W-:-:S05]  /*0840*/  FMUL R19, R19, R2 ;  /* 0x0000000213137220 */ /* 0x000fca0000400000 */
[----:B------:R-:W-:Y:S01]  /*0850*/  STG.E.128 desc[UR4][R4.64], R16 ;  /* 0x0000001004007986 */ /* 0x000fe2000c101d04 */
[----:B------:R-:W-:Y:S05]  /*0860*/  EXIT ;  /* 0x000000000000794d */ /* 0x000fea0003800000 */
.L_x_0:
[----:B------:R-:W-:-:S00]  /*0870*/  BRA `(.L_x_0) ;  /* 0xfffffffc00fc7947 */ /* 0x000fc0000383ffff */
[----:B------:R-:W-:-:S00]  /*0880*/  NOP ;  /* 0x0000000000007918 */ /* 0x000fc00000000000 */
[----:B------:R-:W-:-:S00]  /*0890*/  NOP ;  /* 0x0000000000007918 */ /* 0x000fc00000000000 */
[----:B------:R-:W-:-:S00]  /*08a0*/  NOP ;  /* 0x0000000000007918 */ /* 0x000fc00000000000 */
[----:B------:R-:W-:-:S00]  /*08b0*/  NOP ;  /* 0x0000000000007918 */ /* 0x000fc00000000000 */
[----:B------:R-:W-:-:S00]  /*08c0*/  NOP ;  /* 0x0000000000007918 */ /* 0x000fc00000000000 */
[----:B------:R-:W-:-:S00]  /*08d0*/  NOP ;  /* 0x0000000000007918 */ /* 0x000fc00000000000 */
[----:B------:R-:W-:-:S00]  /*08e0*/  NOP ;  /* 0x0000000000007918 */ /* 0x000fc00000000000 */
[----:B------:R-:W-:-:S00]  /*08f0*/  NOP ;  /* 0x0000000000007918 */ /* 0x000fc00000000000 */
.L_x_1:


//--------------------- .nv.global.init           --------------------------
	.section	.nv.global.init,"aw",@progbits
.nv.global.init:
	.type		_$_str,@object
	.size		_$_str,(_$_str_$_2 - _$_str)
_$_str:
        /*0000*/ 	.byte	0x5f, 0x5f, 0x43, 0x55, 0x44, 0x41, 0x5f, 0x46, 0x54, 0x5a, 0x00
	.type		_$_str_$_2,@object
	.size		_$_str_$_2,(.L_1 - _$_str_$_2)
_$_str_$_2:
        /*000b*/ 	.byte	0x5f, 0x5f, 0x43, 0x55, 0x44, 0x41, 0x5f, 0x50, 0x52, 0x45, 0x43, 0x5f, 0x53, 0x51, 0x52, 0x54
        /*001b*/ 	.byte	0x00
.L_1:


//--------------------- .nv.constant0.triton_poi_fused__native_batch_norm_legit_no_training_mul_sigmoid_45 --------------------------
	.section	.nv.constant0.triton_poi_fused__native_batch_norm_legit_no_training_mul_sigmoid_45,"a",@progbits
	.sectionflags	@""
	.align	4
.nv.constant0.triton_poi_fused__native_batch_norm_legit_no_training_mul_sigmoid_45:
	.zero		580
